//
// Generated by NVIDIA NVVM Compiler
//
// Compiler Build ID: CL-36424714
// Cuda compilation tools, release 13.0, V13.0.88
// Based on NVVM 20.0.0
//

.version 9.0
.target sm_100
.address_size 64

	// .globl	_Z9MatMatMulILm16EEvPKiS1_Pimmm

.visible .entry _Z9MatMatMulILm16EEvPKiS1_Pimmm(
	.param .u64 .ptr .align 1 _Z9MatMatMulILm16EEvPKiS1_Pimmm_param_0,
	.param .u64 .ptr .align 1 _Z9MatMatMulILm16EEvPKiS1_Pimmm_param_1,
	.param .u64 .ptr .align 1 _Z9MatMatMulILm16EEvPKiS1_Pimmm_param_2,
	.param .u64 _Z9MatMatMulILm16EEvPKiS1_Pimmm_param_3,
	.param .u64 _Z9MatMatMulILm16EEvPKiS1_Pimmm_param_4,
	.param .u64 _Z9MatMatMulILm16EEvPKiS1_Pimmm_param_5
)
{
	.reg .pred 	%p<13>;
	.reg .b32 	%r<76>;
	.reg .b64 	%rd<105>;

	ld.param.u64 	%rd26, [_Z9MatMatMulILm16EEvPKiS1_Pimmm_param_0];
	ld.param.u64 	%rd27, [_Z9MatMatMulILm16EEvPKiS1_Pimmm_param_1];
	ld.param.u64 	%rd28, [_Z9MatMatMulILm16EEvPKiS1_Pimmm_param_3];
	ld.param.u64 	%rd25, [_Z9MatMatMulILm16EEvPKiS1_Pimmm_param_4];
	ld.param.u64 	%rd29, [_Z9MatMatMulILm16EEvPKiS1_Pimmm_param_5];
	cvta.to.global.u64 	%rd1, %rd27;
	cvta.to.global.u64 	%rd2, %rd26;
	mov.u32 	%r13, %ctaid.x;
	mov.u32 	%r14, %ctaid.y;
	mov.u32 	%r15, %tid.x;
	mov.u32 	%r16, %tid.y;
	shl.b32 	%r17, %r14, 4;
	add.s32 	%r18, %r17, %r16;
	shl.b32 	%r19, %r13, 4;
	add.s32 	%r20, %r19, %r15;
	cvt.u64.u32 	%rd3, %r18;
	setp.le.u64 	%p1, %rd28, %rd3;
	cvt.s64.s32 	%rd4, %r20;
	setp.le.u64 	%p2, %rd29, %rd4;
	or.pred  	%p3, %p1, %p2;
	@%p3 bra 	$L__BB0_14;
	setp.eq.s64 	%p4, %rd25, 0;
	mov.b32 	%r75, 0;
	@%p4 bra 	$L__BB0_13;
	mul.lo.s64 	%rd5, %rd25, %rd3;
	and.b64  	%rd6, %rd25, 7;
	setp.lt.u64 	%p5, %rd25, 8;
	mov.b32 	%r75, 0;
	mov.b64 	%rd103, 0;
	@%p5 bra 	$L__BB0_5;
	and.b64  	%rd103, %rd25, -8;
	shl.b64 	%rd31, %rd4, 2;
	add.s64 	%rd100, %rd1, %rd31;
	shl.b64 	%rd9, %rd25, 5;
	shl.b64 	%rd32, %rd5, 2;
	add.s64 	%rd33, %rd32, %rd2;
	add.s64 	%rd99, %rd33, 16;
	shl.b64 	%rd11, %rd25, 2;
	mov.b32 	%r75, 0;
	mov.u64 	%rd101, %rd103;
$L__BB0_4:
	.pragma "nounroll";
	ld.global.u32 	%r25, [%rd99+-16];
	ld.global.u32 	%r26, [%rd100];
	mad.lo.s32 	%r27, %r26, %r25, %r75;
	ld.global.u32 	%r28, [%rd99+-12];
	add.s64 	%rd34, %rd100, %rd11;
	ld.global.u32 	%r29, [%rd34];
	mad.lo.s32 	%r30, %r29, %r28, %r27;
	ld.global.u32 	%r31, [%rd99+-8];
	add.s64 	%rd35, %rd34, %rd11;
	ld.global.u32 	%r32, [%rd35];
	mad.lo.s32 	%r33, %r32, %r31, %r30;
	ld.global.u32 	%r34, [%rd99+-4];
	add.s64 	%rd36, %rd35, %rd11;
	ld.global.u32 	%r35, [%rd36];
	mad.lo.s32 	%r36, %r35, %r34, %r33;
	ld.global.u32 	%r37, [%rd99];
	add.s64 	%rd37, %rd36, %rd11;
	ld.global.u32 	%r38, [%rd37];
	mad.lo.s32 	%r39, %r38, %r37, %r36;
	ld.global.u32 	%r40, [%rd99+4];
	add.s64 	%rd38, %rd37, %rd11;
	ld.global.u32 	%r41, [%rd38];
	mad.lo.s32 	%r42, %r41, %r40, %r39;
	ld.global.u32 	%r43, [%rd99+8];
	add.s64 	%rd39, %rd38, %rd11;
	ld.global.u32 	%r44, [%rd39];
	mad.lo.s32 	%r45, %r44, %r43, %r42;
	ld.global.u32 	%r46, [%rd99+12];
	add.s64 	%rd40, %rd39, %rd11;
	ld.global.u32 	%r47, [%rd40];
	mad.lo.s32 	%r75, %r47, %r46, %r45;
	add.s64 	%rd101, %rd101, -8;
	add.s64 	%rd100, %rd100, %rd9;
	add.s64 	%rd99, %rd99, 32;
	setp.ne.s64 	%p6, %rd101, 0;
	@%p6 bra 	$L__BB0_4;
$L__BB0_5:
	setp.eq.s64 	%p7, %rd6, 0;
	@%p7 bra 	$L__BB0_13;
	and.b64  	%rd19, %rd25, 3;
	setp.lt.u64 	%p8, %rd6, 4;
	@%p8 bra 	$L__BB0_8;
	add.s64 	%rd41, %rd103, %rd5;
	shl.b64 	%rd42, %rd41, 2;
	add.s64 	%rd43, %rd2, %rd42;
	ld.global.u32 	%r49, [%rd43];
	mad.lo.s64 	%rd44, %rd103, %rd25, %rd4;
	shl.b64 	%rd45, %rd44, 2;
	add.s64 	%rd46, %rd1, %rd45;
	ld.global.u32 	%r50, [%rd46];
	mad.lo.s32 	%r51, %r50, %r49, %r75;
	add.s64 	%rd47, %rd103, 1;
	and.b64  	%rd48, %rd47, 4294967295;
	add.s64 	%rd49, %rd48, %rd5;
	shl.b64 	%rd50, %rd49, 2;
	add.s64 	%rd51, %rd2, %rd50;
	ld.global.u32 	%r52, [%rd51];
	mad.lo.s64 	%rd52, %rd48, %rd25, %rd4;
	shl.b64 	%rd53, %rd52, 2;
	add.s64 	%rd54, %rd1, %rd53;
	ld.global.u32 	%r53, [%rd54];
	mad.lo.s32 	%r54, %r53, %r52, %r51;
	add.s64 	%rd55, %rd103, 2;
	and.b64  	%rd56, %rd55, 4294967295;
	add.s64 	%rd57, %rd56, %rd5;
	shl.b64 	%rd58, %rd57, 2;
	add.s64 	%rd59, %rd2, %rd58;
	ld.global.u32 	%r55, [%rd59];
	mad.lo.s64 	%rd60, %rd56, %rd25, %rd4;
	shl.b64 	%rd61, %rd60, 2;
	add.s64 	%rd62, %rd1, %rd61;
	ld.global.u32 	%r56, [%rd62];
	mad.lo.s32 	%r57, %r56, %r55, %r54;
	add.s64 	%rd63, %rd103, 3;
	and.b64  	%rd64, %rd63, 4294967295;
	add.s64 	%rd65, %rd64, %rd5;
	shl.b64 	%rd66, %rd65, 2;
	add.s64 	%rd67, %rd2, %rd66;
	ld.global.u32 	%r58, [%rd67];
	mad.lo.s64 	%rd68, %rd64, %rd25, %rd4;
	shl.b64 	%rd69, %rd68, 2;
	add.s64 	%rd70, %rd1, %rd69;
	ld.global.u32 	%r59, [%rd70];
	mad.lo.s32 	%r75, %r59, %r58, %r57;
	add.s64 	%rd71, %rd103, 4;
	and.b64  	%rd103, %rd71, 4294967295;
$L__BB0_8:
	setp.eq.s64 	%p9, %rd19, 0;
	@%p9 bra 	$L__BB0_13;
	setp.eq.s64 	%p10, %rd19, 1;
	@%p10 bra 	$L__BB0_11;
	add.s64 	%rd72, %rd103, %rd5;
	shl.b64 	%rd73, %rd72, 2;
	add.s64 	%rd74, %rd2, %rd73;
	ld.global.u32 	%r61, [%rd74];
	mad.lo.s64 	%rd75, %rd103, %rd25, %rd4;
	shl.b64 	%rd76, %rd75, 2;
	add.s64 	%rd77, %rd1, %rd76;
	ld.global.u32 	%r62, [%rd77];
	mad.lo.s32 	%r63, %r62, %r61, %r75;
	add.s64 	%rd78, %rd103, 1;
	and.b64  	%rd79, %rd78, 4294967295;
	add.s64 	%rd80, %rd79, %rd5;
	shl.b64 	%rd81, %rd80, 2;
	add.s64 	%rd82, %rd2, %rd81;
	ld.global.u32 	%r64, [%rd82];
	mad.lo.s64 	%rd83, %rd79, %rd25, %rd4;
	shl.b64 	%rd84, %rd83, 2;
	add.s64 	%rd85, %rd1, %rd84;
	ld.global.u32 	%r65, [%rd85];
	mad.lo.s32 	%r75, %r65, %r64, %r63;
	add.s64 	%rd86, %rd103, 2;
	and.b64  	%rd103, %rd86, 4294967295;
$L__BB0_11:
	and.b64  	%rd87, %rd25, 1;
	setp.eq.b64 	%p11, %rd87, 1;
	not.pred 	%p12, %p11;
	@%p12 bra 	$L__BB0_13;
	add.s64 	%rd88, %rd103, %rd5;
	shl.b64 	%rd89, %rd88, 2;
	add.s64 	%rd90, %rd2, %rd89;
	ld.global.u32 	%r66, [%rd90];
	mad.lo.s64 	%rd91, %rd103, %rd25, %rd4;
	shl.b64 	%rd92, %rd91, 2;
	add.s64 	%rd93, %rd1, %rd92;
	ld.global.u32 	%r67, [%rd93];
	mad.lo.s32 	%r75, %r67, %r66, %r75;
$L__BB0_13:
	ld.param.u64 	%rd98, [_Z9MatMatMulILm16EEvPKiS1_Pimmm_param_2];
	mad.lo.s64 	%rd94, %rd25, %rd3, %rd4;
	cvta.to.global.u64 	%rd95, %rd98;
	shl.b64 	%rd96, %rd94, 2;
	add.s64 	%rd97, %rd95, %rd96;
	st.global.u32 	[%rd97], %r75;
$L__BB0_14:
	ret;

}


// ===== COMPILED SASS (sm_100) =====

	.target	sm_100

	.elftype	@"ET_EXEC"


//--------------------- .note.nv.tkinfo           --------------------------
	.section	.note.nv.tkinfo,"",@"SHT_NOTE"
	.sectionflags	@"SHF_NOTE_NV_TKINFO"
	.tkinfo
        /*0018*/ 	.word	0x00000002
        /*0030*/ 	.string	""
        /*0030*/ 	.string	"ptxas"
        /*0030*/ 	.string	"Cuda compilation tools, release 13.0, V13.0.88"
        /*0030*/ 	.string	"Build cuda_13.0.r13.0/compiler.36424714_0"
        /*0030*/ 	.string	"-arch sm_100 -m 64 "



//--------------------- .note.nv.cuinfo           --------------------------
	.section	.note.nv.cuinfo,"",@"SHT_NOTE"
	.sectionflags	@"SHF_NOTE_NV_CUINFO"
        /*0018*/ 	.short	0x0002
        /*001a*/ 	.short	0x0064
        /*001c*/ 	.short	0x0082
	.zero		2


//--------------------- .nv.info                  --------------------------
	.section	.nv.info,"",@"SHT_CUDA_INFO"
	.align	4


	//----- nvinfo : EIATTR_REGCOUNT
	.align		4
        /*0000*/ 	.byte	0x04, 0x2f
        /*0002*/ 	.short	(.L_1 - .L_0)
	.align		4
.L_0:
        /*0004*/ 	.word	index@(_Z9MatMatMulILm16EEvPKiS1_Pimmm)
        /*0008*/ 	.word	0x00000020


	//----- nvinfo : EIATTR_FRAME_SIZE
	.align		4
.L_1:
        /*000c*/ 	.byte	0x04, 0x11
        /*000e*/ 	.short	(.L_3 - .L_2)
	.align		4
.L_2:
        /*0010*/ 	.word	index@(_Z9MatMatMulILm16EEvPKiS1_Pimmm)
        /*0014*/ 	.word	0x00000000


	//----- nvinfo : EIATTR_MIN_STACK_SIZE
	.align		4
.L_3:
        /*0018*/ 	.byte	0x04, 0x12
        /*001a*/ 	.short	(.L_5 - .L_4)
	.align		4
.L_4:
        /*001c*/ 	.word	index@(_Z9MatMatMulILm16EEvPKiS1_Pimmm)
        /*0020*/ 	.word	0x00000000
.L_5:


//--------------------- .nv.compat                --------------------------
	.section	.nv.compat,"",@"SHT_CUDA_COMPAT_INFO"
	.align	4
        /*0000*/ 	.byte	0x02, 0x09, 0x00, 0x00, 0x02, 0x02, 0x01, 0x00, 0x02, 0x05, 0x05, 0x00, 0x03, 0x07, 0x01, 0x01
        /*0010*/ 	.byte	0x02, 0x03, 0x00, 0x00, 0x02, 0x06, 0x01, 0x00, 0x04, 0x0b, 0x08, 0x00, 0x09, 0x00, 0x00, 0x00
        /*0020*/ 	.byte	0x00, 0x00, 0x00, 0x00


//--------------------- .nv.info._Z9MatMatMulILm16EEvPKiS1_Pimmm --------------------------
	.section	.nv.info._Z9MatMatMulILm16EEvPKiS1_Pimmm,"",@"SHT_CUDA_INFO"
	.sectionflags	@""
	.align	4


	//----- nvinfo : EIATTR_CUDA_API_VERSION
	.align		4
        /*0000*/ 	.byte	0x04, 0x37
        /*0002*/ 	.short	(.L_7 - .L_6)
.L_6:
        /*0004*/ 	.word	0x00000082


	//----- nvinfo : EIATTR_KPARAM_INFO
	.align		4
.L_7:
        /*0008*/ 	.byte	0x04, 0x17
        /*000a*/ 	.short	(.L_9 - .L_8)
.L_8:
        /*000c*/ 	.word	0x00000000
        /*0010*/ 	.short	0x0005
        /*0012*/ 	.short	0x0028
        /*0014*/ 	.byte	0x00, 0xf0, 0x21, 0x00


	//----- nvinfo : EIATTR_KPARAM_INFO
	.align		4
.L_9:
        /*0018*/ 	.byte	0x04, 0x17
        /*001a*/ 	.short	(.L_11 - .L_10)
.L_10:
        /*001c*/ 	.word	0x00000000
        /*0020*/ 	.short	0x0004
        /*0022*/ 	.short	0x0020
        /*0024*/ 	.byte	0x00, 0xf0, 0x21, 0x00


	//----- nvinfo : EIATTR_KPARAM_INFO
	.align		4
.L_11:
        /*0028*/ 	.byte	0x04, 0x17
        /*002a*/ 	.short	(.L_13 - .L_12)
.L_12:
        /*002c*/ 	.word	0x00000000
        /*0030*/ 	.short	0x0003
        /*0032*/ 	.short	0x0018
        /*0034*/ 	.byte	0x00, 0xf0, 0x21, 0x00


	//----- nvinfo : EIATTR_KPARAM_INFO
	.align		4
.L_13:
        /*0038*/ 	.byte	0x04, 0x17
        /*003a*/ 	.short	(.L_15 - .L_14)
.L_14:
        /*003c*/ 	.word	0x00000000
        /*0040*/ 	.short	0x0002
        /*0042*/ 	.short	0x0010
        /*0044*/ 	.byte	0x00, 0xf5, 0x21, 0x00


	//----- nvinfo : EIATTR_KPARAM_INFO
	.align		4
.L_15:
        /*0048*/ 	.byte	0x04, 0x17
        /*004a*/ 	.short	(.L_17 - .L_16)
.L_16:
        /*004c*/ 	.word	0x00000000
        /*0050*/ 	.short	0x0001
        /*0052*/ 	.short	0x0008
        /*0054*/ 	.byte	0x00, 0xf5, 0x21, 0x00


	//----- nvinfo : EIATTR_KPARAM_INFO
	.align		4
.L_17:
        /*0058*/ 	.byte	0x04, 0x17
        /*005a*/ 	.short	(.L_19 - .L_18)
.L_18:
        /*005c*/ 	.word	0x00000000
        /*0060*/ 	.short	0x0000
        /*0062*/ 	.short	0x0000
        /*0064*/ 	.byte	0x00, 0xf5, 0x21, 0x00


	//----- nvinfo : EIATTR_SPARSE_MMA_MASK
	.align		4
.L_19:
        /*0068*/ 	.byte	0x03, 0x50
        /*006a*/ 	.short	0x0000


	//----- nvinfo : EIATTR_MAXREG_COUNT
	.align		4
        /*006c*/ 	.byte	0x03, 0x1b
        /*006e*/ 	.short	0x00ff


	//----- nvinfo : EIATTR_MERCURY_ISA_VERSION
	.align		4
        /*0070*/ 	.byte	0x03, 0x5f
        /*0072*/ 	.short	0x0101


	//----- nvinfo : EIATTR_VRC_CTA_INIT_COUNT
	.align		4
        /*0074*/ 	.byte	0x02, 0x4a
	.zero		1
	.zero		1


	//----- nvinfo : EIATTR_EXIT_INSTR_OFFSETS
	.align		4
        /*0078*/ 	.byte	0x04, 0x1c
        /*007a*/ 	.short	(.L_21 - .L_20)


	//   ....[0]....
.L_20:
        /*007c*/ 	.word	0x000000e0


	//   ....[1]....
        /*0080*/ 	.word	0x00000db0


	//----- nvinfo : EIATTR_CBANK_PARAM_SIZE
	.align		4
.L_21:
        /*0084*/ 	.byte	0x03, 0x19
        /*0086*/ 	.short	0x0030


	//----- nvinfo : EIATTR_PARAM_CBANK
	.align		4
        /*0088*/ 	.byte	0x04, 0x0a
        /*008a*/ 	.short	(.L_23 - .L_22)
	.align		4
.L_22:
        /*008c*/ 	.word	index@(.nv.constant0._Z9MatMatMulILm16EEvPKiS1_Pimmm)
        /*0090*/ 	.short	0x0380
        /*0092*/ 	.short	0x0030


	//----- nvinfo : EIATTR_SW_WAR
	.align		4
.L_23:
        /*0094*/ 	.byte	0x04, 0x36
        /*0096*/ 	.short	(.L_25 - .L_24)
.L_24:
        /*0098*/ 	.word	0x00000008
.L_25:


//--------------------- .nv.callgraph             --------------------------
	.section	.nv.callgraph,"",@"SHT_CUDA_CALLGRAPH"
	.align	4
	.sectionentsize	8
	.align		4
        /*0000*/ 	.word	0x00000000
	.align		4
        /*0004*/ 	.word	0xffffffff
	.align		4
        /*0008*/ 	.word	0x00000000
	.align		4
        /*000c*/ 	.word	0xfffffffe
	.align		4
        /*0010*/ 	.word	0x00000000
	.align		4
        /*0014*/ 	.word	0xfffffffd
	.align		4
        /*0018*/ 	.word	0x00000000
	.align		4
        /*001c*/ 	.word	0xfffffffc


//--------------------- .text._Z9MatMatMulILm16EEvPKiS1_Pimmm --------------------------
	.section	.text._Z9MatMatMulILm16EEvPKiS1_Pimmm,"ax",@progbits
	.align	128
        .global         _Z9MatMatMulILm16EEvPKiS1_Pimmm
        .type           _Z9MatMatMulILm16EEvPKiS1_Pimmm,@function
        .size           _Z9MatMatMulILm16EEvPKiS1_Pimmm,(.L_x_6 - _Z9MatMatMulILm16EEvPKiS1_Pimmm)
        .other          _Z9MatMatMulILm16EEvPKiS1_Pimmm,@"STO_CUDA_ENTRY STV_DEFAULT"
_Z9MatMatMulILm16EEvPKiS1_Pimmm:
.text._Z9MatMatMulILm16EEvPKiS1_Pimmm:
[----:B------:R-:W-:Y:S01]  /*0000*/  LDC R1, c[0x0][0x37c] ;  /* 0x0000df00ff017b82 */ /* 0x000fe20000000800 */
[----:B------:R-:W0:Y:S01]  /*0010*/  S2R R12, SR_CTAID.X ;  /* 0x00000000000c7919 */ /* 0x000e220000002500 */
[----:B------:R-:W1:Y:S01]  /*0020*/  LDCU.64 UR4, c[0x0][0x3a8] ;  /* 0x00007500ff0477ac */ /* 0x000e620008000a00 */
[----:B------:R-:W0:Y:S01]  /*0030*/  S2R R13, SR_TID.X ;  /* 0x00000000000d7919 */ /* 0x000e220000002100 */
[----:B------:R-:W2:Y:S01]  /*0040*/  LDCU.64 UR6, c[0x0][0x398] ;  /* 0x00007300ff0677ac */ /* 0x000ea20008000a00 */
[----:B------:R-:W3:Y:S01]  /*0050*/  S2R R0, SR_CTAID.Y ;  /* 0x0000000000007919 */ /* 0x000ee20000002600 */
[----:B------:R-:W3:Y:S01]  /*0060*/  S2R R3, SR_TID.Y ;  /* 0x0000000000037919 */ /* 0x000ee20000002200 */
[----:B0-----:R-:W-:-:S05]  /*0070*/  IMAD R12, R12, 0x10, R13 ;  /* 0x000000100c0c7824 */ /* 0x001fca00078e020d */
[----:B-1----:R-:W-:Y:S02]  /*0080*/  ISETP.GE.U32.AND P0, PT, R12, UR4, PT ;  /* 0x000000040c007c0c */ /* 0x002fe4000bf06070 */
[----:B------:R-:W-:Y:S01]  /*0090*/  SHF.R.S32.HI R13, RZ, 0x1f, R12 ;  /* 0x0000001fff0d7819 */ /* 0x000fe2000001140c */
[----:B---3--:R-:W-:-:S03]  /*00a0*/  IMAD R0, R0, 0x10, R3 ;  /* 0x0000001000007824 */ /* 0x008fc600078e0203 */
[----:B------:R-:W-:Y:S02]  /*00b0*/  ISETP.GE.U32.AND.EX P0, PT, R13, UR5, PT, P0 ;  /* 0x000000050d007c0c */ /* 0x000fe4000bf06100 */
[----:B--2---:R-:W-:-:S04]  /*00c0*/  ISETP.GE.U32.AND P1, PT, R0, UR6, PT ;  /* 0x0000000600007c0c */ /* 0x004fc8000bf26070 */
[----:B------:R-:W-:-:S13]  /*00d0*/  ISETP.GE.U32.OR.EX P0, PT, RZ, UR7, P0, P1 ;  /* 0x00000007ff007c0c */ /* 0x000fda0008706510 */
[----:B------:R-:W-:Y:S05]  /*00e0*/  @P0 EXIT ;  /* 0x000000000000094d */ /* 0x000fea0003800000 */
[----:B------:R-:W0:Y:S01]  /*00f0*/  LDC.64 R14, c[0x0][0x3a0] ;  /* 0x0000e800ff0e7b82 */ /* 0x000e220000000a00 */
[----:B------:R-:W1:Y:S01]  /*0100*/  LDCU.64 UR6, c[0x0][0x358] ;  /* 0x00006b00ff0677ac */ /* 0x000e620008000a00 */
[----:B------:R-:W-:Y:S01]  /*0110*/  IMAD.MOV.U32 R26, RZ, RZ, RZ ;  /* 0x000000ffff1a7224 */ /* 0x000fe200078e00ff */
[----:B0-----:R-:W-:-:S04]  /*0120*/  ISETP.NE.U32.AND P0, PT, R14, RZ, PT ;  /* 0x000000ff0e00720c */ /* 0x001fc80003f05070 */
[----:B------:R-:W-:-:S13]  /*0130*/  ISETP.NE.AND.EX P0, PT, R15, RZ, PT, P0 ;  /* 0x000000ff0f00720c */ /* 0x000fda0003f05300 */
[----:B-1----:R-:W-:Y:S05]  /*0140*/  @!P0 BRA `(.L_x_0) ;  /* 0x0000000800f88947 */ /* 0x002fea0003800000 */
[----:B------:R-:W-:Y:S01]  /*0150*/  ISETP.GE.U32.AND P1, PT, R14, 0x8, PT ;  /* 0x000000080e00780c */ /* 0x000fe20003f26070 */
[----:B------:R-:W-:Y:S01]  /*0160*/  IMAD.WIDE.U32 R16, R0, R14, RZ ;  /* 0x0000000e00107225 */ /* 0x000fe200078e00ff */
[----:B------:R-:W-:Y:S01]  /*0170*/  LOP3.LUT R2, R14, 0x7, RZ, 0xc0, !PT ;  /* 0x000000070e027812 */ /* 0x000fe200078ec0ff */
[----:B------:R-:W-:Y:S01]  /*0180*/  UMOV UR4, URZ ;  /* 0x000000ff00047c82 */ /* 0x000fe20008000000 */
[----:B------:R-:W-:Y:S01]  /*0190*/  ISETP.GE.U32.AND.EX P1, PT, R15, RZ, PT, P1 ;  /* 0x000000ff0f00720c */ /* 0x000fe20003f26110 */
[----:B------:R-:W-:Y:S01]  /*01a0*/  IMAD.MOV.U32 R26, RZ, RZ, RZ ;  /* 0x000000ffff1a7224 */ /* 0x000fe200078e00ff */
[----:B------:R-:W-:Y:S01]  /*01b0*/  ISETP.NE.U32.AND P0, PT, R2, RZ, PT ;  /* 0x000000ff0200720c */ /* 0x000fe20003f05070 */
[----:B------:R-:W-:Y:S02]  /*01c0*/  IMAD.MOV.U32 R4, RZ, RZ, RZ ;  /* 0x000000ffff047224 */ /* 0x000fe400078e00ff */
[----:B------:R-:W-:Y:S01]  /*01d0*/  IMAD R5, R0, R15, R17 ;  /* 0x0000000f00057224 */ /* 0x000fe200078e0211 */
[----:B------:R-:W-:-:S07]  /*01e0*/  ISETP.NE.AND.EX P0, PT, RZ, RZ, PT, P0 ;  /* 0x000000ffff00720c */ /* 0x000fce0003f05300 */
[----:B------:R-:W-:Y:S06]  /*01f0*/  @!P1 BRA `(.L_x_1) ;  /* 0x0000000400089947 */ /* 0x000fec0003800000 */
[----:B------:R-:W0:Y:S01]  /*0200*/  LDCU.128 UR8, c[0x0][0x380] ;  /* 0x00007000ff0877ac */ /* 0x000e220008000c00 */
[C---:B------:R-:W-:Y:S01]  /*0210*/  LOP3.LUT R4, R14.reuse, 0xfffffff8, RZ, 0xc0, !PT ;  /* 0xfffffff80e047812 */ /* 0x040fe200078ec0ff */
[C---:B------:R-:W-:Y:S01]  /*0220*/  IMAD.SHL.U32 R7, R14.reuse, 0x4, RZ ;  /* 0x000000040e077824 */ /* 0x040fe200078e00ff */
[C-C-:B------:R-:W-:Y:S01]  /*0230*/  SHF.L.U64.HI R8, R14.reuse, 0x5, R15.reuse ;  /* 0x000000050e087819 */ /* 0x140fe2000001020f */
[----:B------:R-:W1:Y:S01]  /*0240*/  LDCU UR4, c[0x0][0x3a4] ;  /* 0x00007480ff0477ac */ /* 0x000e620008000800 */
[----:B------:R-:W-:Y:S01]  /*0250*/  SHF.L.U64.HI R10, R14, 0x2, R15 ;  /* 0x000000020e0a7819 */ /* 0x000fe2000001020f */
[----:B------:R-:W-:Y:S02]  /*0260*/  IMAD.MOV.U32 R26, RZ, RZ, RZ ;  /* 0x000000ffff1a7224 */ /* 0x000fe400078e00ff */
[----:B------:R-:W-:Y:S01]  /*0270*/  IMAD.MOV.U32 R11, RZ, RZ, R4 ;  /* 0x000000ffff0b7224 */ /* 0x000fe200078e0004 */
[----:B0-----:R-:W-:Y:S02]  /*0280*/  LEA R6, P1, R12, UR10, 0x2 ;  /* 0x0000000a0c067c11 */ /* 0x001fe4000f8210ff */
[----:B------:R-:W-:-:S02]  /*0290*/  LEA R20, P2, R16, UR8, 0x2 ;  /* 0x0000000810147c11 */ /* 0x000fc4000f8410ff */
[----:B------:R-:W-:Y:S01]  /*02a0*/  LEA.HI.X R3, R12, UR11, R13, 0x2, P1 ;  /* 0x0000000b0c037c11 */ /* 0x000fe200088f140d */
[----:B-1----:R-:W-:Y:S01]  /*02b0*/  IMAD.U32 R9, RZ, RZ, UR4 ;  /* 0x00000004ff097e24 */ /* 0x002fe2000f8e00ff */
[----:B------:R-:W-:Y:S02]  /*02c0*/  LEA.HI.X R21, R16, UR9, R5, 0x2, P2 ;  /* 0x0000000910157c11 */ /* 0x000fe400090f1405 */
[----:B------:R-:W-:-:S05]  /*02d0*/  IADD3 R20, P1, PT, R20, 0x10, RZ ;  /* 0x0000001014147810 */ /* 0x000fca0007f3e0ff */
[----:B------:R-:W-:-:S08]  /*02e0*/  IMAD.X R21, RZ, RZ, R21, P1 ;  /* 0x000000ffff157224 */ /* 0x000fd000008e0615 */
.L_x_2:
[----:B------:R-:W-:Y:S02]  /*02f0*/  IMAD.MOV.U32 R24, RZ, RZ, R6 ;  /* 0x000000ffff187224 */ /* 0x000fe400078e0006 */
[----:B------:R-:W-:Y:S02]  /*0300*/  IMAD.MOV.U32 R18, RZ, RZ, R20 ;  /* 0x000000ffff127224 */ /* 0x000fe400078e0014 */
[----:B------:R-:W-:Y:S02]  /*0310*/  IMAD.MOV.U32 R19, RZ, RZ, R21 ;  /* 0x000000ffff137224 */ /* 0x000fe400078e0015 */
[----:B------:R-:W-:-:S03]  /*0320*/  IMAD.MOV.U32 R25, RZ, RZ, R3 ;  /* 0x000000ffff197224 */ /* 0x000fc600078e0003 */
[----:B------:R-:W2:Y:S04]  /*0330*/  LDG.E R29, desc[UR6][R18.64+-0x10] ;  /* 0xfffff006121d7981 */ /* 0x000ea8000c1e1900 */
[----:B------:R-:W2:Y:S01]  /*0340*/  LDG.E R24, desc[UR6][R24.64] ;  /* 0x0000000618187981 */ /* 0x000ea2000c1e1900 */
[----:B------:R-:W-:-:S03]  /*0350*/  IADD3 R22, P1, PT, R6, R7, RZ ;  /* 0x0000000706167210 */ /* 0x000fc60007f3e0ff */
[----:B------:R-:W3:Y:S02]  /*0360*/  LDG.E R27, desc[UR6][R18.64+-0xc] ;  /* 0xfffff406121b7981 */ /* 0x000ee4000c1e1900 */
[----:B------:R-:W-:Y:S01]  /*0370*/  IMAD.X R23, R3, 0x1, R10, P1 ;  /* 0x0000000103177824 */ /* 0x000fe200008e060a */
[----:B------:R-:W-:-:S04]  /*0380*/  IADD3 R20, P1, PT, R22, R7, RZ ;  /* 0x0000000716147210 */ /* 0x000fc80007f3e0ff */
[----:B------:R-:W3:Y:S01]  /*0390*/  LDG.E R28, desc[UR6][R22.64] ;  /* 0x00000006161c7981 */ /* 0x000ee2000c1e1900 */
[----:B------:R-:W-:-:S05]  /*03a0*/  IMAD.X R21, R23, 0x1, R10, P1 ;  /* 0x0000000117157824 */ /* 0x000fca00008e060a */
[----:B------:R3:W4:Y:S04]  /*03b0*/  LDG.E R22, desc[UR6][R20.64] ;  /* 0x0000000614167981 */ /* 0x000728000c1e1900 */
[----:B------:R-:W5:Y:S01]  /*03c0*/  LDG.E R23, desc[UR6][R18.64+-0x4] ;  /* 0xfffffc0612177981 */ /* 0x000f62000c1e1900 */
[----:B--2---:R-:W-:-:S03]  /*03d0*/  IMAD R26, R29, R24, R26 ;  /* 0x000000181d1a7224 */ /* 0x004fc600078e021a */
[----:B------:R-:W4:Y:S01]  /*03e0*/  LDG.E R29, desc[UR6][R18.64+-0x8] ;  /* 0xfffff806121d7981 */ /* 0x000f22000c1e1900 */
[----:B------:R-:W-:-:S05]  /*03f0*/  IADD3 R24, P1, PT, R20, R7, RZ ;  /* 0x0000000714187210 */ /* 0x000fca0007f3e0ff */
[----:B------:R-:W-:Y:S02]  /*0400*/  IMAD.X R25, R21, 0x1, R10, P1 ;  /* 0x0000000115197824 */ /* 0x000fe400008e060a */
[----:B------:R-:W2:Y:S01]  /*0410*/  LDG.E R21, desc[UR6][R18.64] ;  /* 0x0000000612157981 */ /* 0x000ea2000c1e1900 */
[----:B---3--:R-:W-:Y:S01]  /*0420*/  IMAD R20, R27, R28, R26 ;  /* 0x0000001c1b147224 */ /* 0x008fe200078e021a */
[----:B------:R-:W-:Y:S02]  /*0430*/  IADD3 R26, P1, PT, R24, R7, RZ ;  /* 0x00000007181a7210 */ /* 0x000fe40007f3e0ff */
[----:B------:R-:W5:Y:S03]  /*0440*/  LDG.E R28, desc[UR6][R24.64] ;  /* 0x00000006181c7981 */ /* 0x000f66000c1e1900 */
[----:B------:R-:W-:Y:S02]  /*0450*/  IMAD.X R27, R25, 0x1, R10, P1 ;  /* 0x00000001191b7824 */ /* 0x000fe400008e060a */
[----:B----4-:R-:W-:-:S03]  /*0460*/  IMAD R22, R29, R22, R20 ;  /* 0x000000161d167224 */ /* 0x010fc600078e0214 */
[----:B------:R-:W2:Y:S01]  /*0470*/  LDG.E R29, desc[UR6][R26.64] ;  /* 0x000000061a1d7981 */ /* 0x000ea2000c1e1900 */
[----:B-----5:R-:W-:Y:S01]  /*0480*/  IMAD R28, R23, R28, R22 ;  /* 0x0000001c171c7224 */ /* 0x020fe200078e0216 */
[-C--:B------:R-:W-:Y:S02]  /*0490*/  IADD3 R22, P1, PT, R26, R7.reuse, RZ ;  /* 0x000000071a167210 */ /* 0x080fe40007f3e0ff */
[----:B------:R-:W3:Y:S03]  /*04a0*/  LDG.E R26, desc[UR6][R18.64+0x8] ;  /* 0x00000806121a7981 */ /* 0x000ee6000c1e1900 */
[----:B------:R-:W-:Y:S01]  /*04b0*/  IMAD.X R23, R27, 0x1, R10, P1 ;  /* 0x000000011b177824 */ /* 0x000fe200008e060a */
[----:B------:R-:W-:Y:S01]  /*04c0*/  IADD3 R20, P1, PT, R22, R7, RZ ;  /* 0x0000000716147210 */ /* 0x000fe20007f3e0ff */
[----:B------:R-:W4:Y:S01]  /*04d0*/  LDG.E R27, desc[UR6][R18.64+0xc] ;  /* 0x00000c06121b7981 */ /* 0x000f22000c1e1900 */
[----:B--2---:R-:W-:-:S03]  /*04e0*/  IMAD R28, R21, R29, R28 ;  /* 0x0000001d151c7224 */ /* 0x004fc600078e021c */
[----:B------:R-:W-:Y:S01]  /*04f0*/  IMAD.X R21, R23, 0x1, R10, P1 ;  /* 0x0000000117157824 */ /* 0x000fe200008e060a */
[----:B------:R-:W2:Y:S01]  /*0500*/  LDG.E R29, desc[UR6][R18.64+0x4] ;  /* 0x00000406121d7981 */ /* 0x000ea2000c1e1900 */
[----:B------:R-:W-:-:S03]  /*0510*/  IADD3 R24, P1, PT, R20, R7, RZ ;  /* 0x0000000714187210 */ /* 0x000fc60007f3e0ff */
[----:B------:R-:W2:Y:S02]  /*0520*/  LDG.E R23, desc[UR6][R22.64] ;  /* 0x0000000616177981 */ /* 0x000ea4000c1e1900 */
[----:B------:R-:W-:Y:S02]  /*0530*/  IMAD.X R25, R21, 0x1, R10, P1 ;  /* 0x0000000115197824 */ /* 0x000fe400008e060a */
[----:B------:R-:W3:Y:S04]  /*0540*/  LDG.E R20, desc[UR6][R20.64] ;  /* 0x0000000614147981 */ /* 0x000ee8000c1e1900 */
[----:B------:R-:W4:Y:S01]  /*0550*/  LDG.E R24, desc[UR6][R24.64] ;  /* 0x0000000618187981 */ /* 0x000f22000c1e1900 */
[----:B------:R-:W-:-:S04]  /*0560*/  IADD3 R11, P1, PT, R11, -0x8, RZ ;  /* 0xfffffff80b0b7810 */ /* 0x000fc80007f3e0ff */
[----:B------:R-:W-:Y:S02]  /*0570*/  IADD3.X R9, PT, PT, R9, -0x1, RZ, P1, !PT ;  /* 0xffffffff09097810 */ /* 0x000fe40000ffe4ff */
[----:B------:R-:W-:-:S04]  /*0580*/  ISETP.NE.U32.AND P1, PT, R11, RZ, PT ;  /* 0x000000ff0b00720c */ /* 0x000fc80003f25070 */
[----:B------:R-:W-:Y:S02]  /*0590*/  ISETP.NE.AND.EX P1, PT, R9, RZ, PT, P1 ;  /* 0x000000ff0900720c */ /* 0x000fe40003f25310 */
[----:B------:R-:W-:-:S05]  /*05a0*/  LEA R6, P2, R14, R6, 0x5 ;  /* 0x000000060e067211 */ /* 0x000fca00078428ff */
[----:B------:R-:W-:Y:S02]  /*05b0*/  IMAD.X R3, R3, 0x1, R8, P2 ;  /* 0x0000000103037824 */ /* 0x000fe400010e0608 */
[----:B--2---:R-:W-:-:S04]  /*05c0*/  IMAD R29, R29, R23, R28 ;  /* 0x000000171d1d7224 */ /* 0x004fc800078e021c */
[----:B---3--:R-:W-:Y:S01]  /*05d0*/  IMAD R26, R26, R20, R29 ;  /* 0x000000141a1a7224 */ /* 0x008fe200078e021d */
[----:B------:R-:W-:-:S03]  /*05e0*/  IADD3 R20, P3, PT, R18, 0x20, RZ ;  /* 0x0000002012147810 */ /* 0x000fc60007f7e0ff */
[----:B----4-:R-:W-:Y:S02]  /*05f0*/  IMAD R26, R27, R24, R26 ;  /* 0x000000181b1a7224 */ /* 0x010fe400078e021a */
[----:B------:R-:W-:Y:S01]  /*0600*/  IMAD.X R21, RZ, RZ, R19, P3 ;  /* 0x000000ffff157224 */ /* 0x000fe200018e0613 */
[----:B------:R-:W-:Y:S07]  /*0610*/  @P1 BRA `(.L_x_2) ;  /* 0xfffffffc00341947 */ /* 0x000fee000383ffff */
.L_x_1:
[----:B------:R-:W-:Y:S05]  /*0620*/  @!P0 BRA `(.L_x_0) ;  /* 0x0000000400c08947 */ /* 0x000fea0003800000 */
[----:B------:R-:W-:Y:S02]  /*0630*/  ISETP.GE.U32.AND P1, PT, R2, 0x4, PT ;  /* 0x000000040200780c */ /* 0x000fe40003f26070 */
[----:B------:R-:W-:Y:S02]  /*0640*/  LOP3.LUT R24, R14, 0x3, RZ, 0xc0, !PT ;  /* 0x000000030e187812 */ /* 0x000fe400078ec0ff */
[----:B------:R-:W-:Y:S02]  /*0650*/  ISETP.GE.U32.AND.EX P1, PT, RZ, RZ, PT, P1 ;  /* 0x000000ffff00720c */ /* 0x000fe40003f26110 */
[----:B------:R-:W-:-:S04]  /*0660*/  ISETP.NE.U32.AND P0, PT, R24, RZ, PT ;  /* 0x000000ff1800720c */ /* 0x000fc80003f05070 */
[----:B------:R-:W-:-:S07]  /*0670*/  ISETP.NE.AND.EX P0, PT, RZ, RZ, PT, P0 ;  /* 0x000000ffff00720c */ /* 0x000fce0003f05300 */
[----:B------:R-:W-:Y:S06]  /*0680*/  @!P1 BRA `(.L_x_3) ;  /* 0x0000000000d09947 */ /* 0x000fec0003800000 */
[----:B------:R-:W0:Y:S01]  /*0690*/  LDCU.128 UR8, c[0x0][0x380] ;  /* 0x00007000ff0877ac */ /* 0x000e220008000c00 */
[----:B------:R-:W-:Y:S01]  /*06a0*/  IMAD R2, R14, UR4, RZ ;  /* 0x000000040e027c24 */ /* 0x000fe2000f8e02ff */
[C---:B------:R-:W-:Y:S01]  /*06b0*/  IADD3 R8, P1, PT, R4.reuse, R16, RZ ;  /* 0x0000001004087210 */ /* 0x040fe20007f3e0ff */
[----:B------:R-:W-:-:S03]  /*06c0*/  IMAD.WIDE.U32 R6, R4, R14, R12 ;  /* 0x0000000e04067225 */ /* 0x000fc600078e000c */
[----:B------:R-:W-:Y:S01]  /*06d0*/  IADD3.X R11, PT, PT, R5, UR4, RZ, P1, !PT ;  /* 0x00000004050b7c10 */ /* 0x000fe20008ffe4ff */
[C---:B------:R-:W-:Y:S02]  /*06e0*/  IMAD R3, R4.reuse, R15, R2 ;  /* 0x0000000f04037224 */ /* 0x040fe400078e0202 */
[----:B------:R-:W-:Y:S02]  /*06f0*/  VIADD R9, R4, 0x1 ;  /* 0x0000000104097836 */ /* 0x000fe40000000000 */
[----:B------:R-:W-:Y:S02]  /*0700*/  IMAD.IADD R7, R7, 0x1, R3 ;  /* 0x0000000107077824 */ /* 0x000fe400078e0203 */
[----:B------:R-:W-:-:S04]  /*0710*/  IMAD.WIDE.U32 R2, R9, R14, R12 ;  /* 0x0000000e09027225 */ /* 0x000fc800078e000c */
[CC--:B------:R-:W-:Y:S01]  /*0720*/  IMAD R3, R9.reuse, R15.reuse, R3 ;  /* 0x0000000f09037224 */ /* 0x0c0fe200078e0203 */
[----:B0-----:R-:W-:Y:S01]  /*0730*/  LEA R22, P2, R6, UR10, 0x2 ;  /* 0x0000000a06167c11 */ /* 0x001fe2000f8410ff */
[----:B------:R-:W-:Y:S01]  /*0740*/  VIADD R19, R4, 0x2 ;  /* 0x0000000204137836 */ /* 0x000fe20000000000 */
[----:B------:R-:W-:Y:S02]  /*0750*/  LEA R28, P1, R8, UR8, 0x2 ;  /* 0x00000008081c7c11 */ /* 0x000fe4000f8210ff */
[----:B------:R-:W-:Y:S02]  /*0760*/  LEA.HI.X R23, R6, UR11, R7, 0x2, P2 ;  /* 0x0000000b06177c11 */ /* 0x000fe400090f1407 */
[----:B------:R-:W-:Y:S02]  /*0770*/  LEA R6, P3, R2, UR10, 0x2 ;  /* 0x0000000a02067c11 */ /* 0x000fe4000f8610ff */
[----:B------:R-:W-:Y:S01]  /*0780*/  IADD3 R9, P2, PT, R9, R16, RZ ;  /* 0x0000001009097210 */ /* 0x000fe20007f5e0ff */
[----:B------:R-:W-:Y:S01]  /*0790*/  VIADD R27, R4, 0x3 ;  /* 0x00000003041b7836 */ /* 0x000fe20000000000 */
[----:B------:R-:W-:Y:S01]  /*07a0*/  LEA.HI.X R7, R2, UR11, R3, 0x2, P3 ;  /* 0x0000000b02077c11 */ /* 0x000fe200098f1403 */
[----:B------:R-:W2:Y:S01]  /*07b0*/  LDG.E R22, desc[UR6][R22.64] ;  /* 0x0000000616167981 */ /* 0x000ea2000c1e1900 */
[----:B------:R-:W-:Y:S01]  /*07c0*/  LEA.HI.X R29, R8, UR9, R11, 0x2, P1 ;  /* 0x00000009081d7c11 */ /* 0x000fe200088f140b */
[----:B------:R-:W-:Y:S01]  /*07d0*/  IMAD.X R2, RZ, RZ, R5, P2 ;  /* 0x000000ffff027224 */ /* 0x000fe200010e0605 */
[----:B------:R-:W-:Y:S01]  /*07e0*/  LEA R8, P1, R9, UR8, 0x2 ;  /* 0x0000000809087c11 */ /* 0x000fe2000f8210ff */
[-C--:B------:R-:W-:Y:S01]  /*07f0*/  IMAD.WIDE.U32 R10, R19, R14.reuse, R12 ;  /* 0x0000000e130a7225 */ /* 0x080fe200078e000c */
[----:B------:R-:W3:Y:S02]  /*0800*/  LDG.E R6, desc[UR6][R6.64] ;  /* 0x0000000606067981 */ /* 0x000ee4000c1e1900 */
[----:B------:R-:W-:Y:S01]  /*0810*/  LEA.HI.X R9, R9, UR9, R2, 0x2, P1 ;  /* 0x0000000909097c11 */ /* 0x000fe200088f1402 */
[----:B------:R-:W-:Y:S01]  /*0820*/  IMAD R3, R19, R15, R11 ;  /* 0x0000000f13037224 */ /* 0x000fe200078e020b */
[C---:B------:R-:W-:Y:S01]  /*0830*/  LEA R2, P1, R10.reuse, UR10, 0x2 ;  /* 0x0000000a0a027c11 */ /* 0x040fe2000f8210ff */
[----:B------:R-:W-:Y:S01]  /*0840*/  IMAD.WIDE.U32 R20, R27, R14, R12 ;  /* 0x0000000e1b147225 */ /* 0x000fe200078e000c */
[----:B------:R0:W2:Y:S02]  /*0850*/  LDG.E R25, desc[UR6][R28.64] ;  /* 0x000000061c197981 */ /* 0x0000a4000c1e1900 */
[----:B------:R-:W-:-:S02]  /*0860*/  LEA.HI.X R3, R10, UR11, R3, 0x2, P1 ;  /* 0x0000000b0a037c11 */ /* 0x000fc400088f1403 */
[----:B------:R-:W-:Y:S01]  /*0870*/  IADD3 R19, P1, PT, R19, R16, RZ ;  /* 0x0000001013137210 */ /* 0x000fe20007f3e0ff */
[----:B------:R-:W3:Y:S04]  /*0880*/  LDG.E R8, desc[UR6][R8.64] ;  /* 0x0000000608087981 */ /* 0x000ee8000c1e1900 */
[----:B------:R-:W-:Y:S01]  /*0890*/  IMAD.X R18, RZ, RZ, R5, P1 ;  /* 0x000000ffff127224 */ /* 0x000fe200008e0605 */
[C---:B------:R-:W-:Y:S01]  /*08a0*/  LEA R10, P1, R19.reuse, UR8, 0x2 ;  /* 0x00000008130a7c11 */ /* 0x040fe2000f8210ff */
[----:B------:R-:W4:Y:S03]  /*08b0*/  LDG.E R2, desc[UR6][R2.64] ;  /* 0x0000000602027981 */ /* 0x000f26000c1e1900 */
[----:B------:R-:W-:Y:S01]  /*08c0*/  LEA.HI.X R11, R19, UR9, R18, 0x2, P1 ;  /* 0x00000009130b7c11 */ /* 0x000fe200088f1412 */
[----:B------:R-:W-:Y:S01]  /*08d0*/  IMAD R19, R27, R15, R21 ;  /* 0x0000000f1b137224 */ /* 0x000fe200078e0215 */
[----:B------:R-:W-:-:S03]  /*08e0*/  LEA R18, P1, R20, UR10, 0x2 ;  /* 0x0000000a14127c11 */ /* 0x000fc6000f8210ff */
[----:B------:R-:W4:Y:S01]  /*08f0*/  LDG.E R10, desc[UR6][R10.64] ;  /* 0x000000060a0a7981 */ /* 0x000f22000c1e1900 */
[----:B------:R-:W-:Y:S02]  /*0900*/  LEA.HI.X R19, R20, UR11, R19, 0x2, P1 ;  /* 0x0000000b14137c11 */ /* 0x000fe400088f1413 */
[----:B------:R-:W-:-:S03]  /*0910*/  IADD3 R27, P1, PT, R27, R16, RZ ;  /* 0x000000101b1b7210 */ /* 0x000fc60007f3e0ff */
[----:B------:R-:W5:Y:S01]  /*0920*/  LDG.E R18, desc[UR6][R18.64] ;  /* 0x0000000612127981 */ /* 0x000f62000c1e1900 */
[----:B------:R-:W-:Y:S01]  /*0930*/  LEA R20, P2, R27, UR8, 0x2 ;  /* 0x000000081b147c11 */ /* 0x000fe2000f8410ff */
[----:B0-----:R-:W-:-:S05]  /*0940*/  IMAD.X R28, RZ, RZ, R5, P1 ;  /* 0x000000ffff1c7224 */ /* 0x001fca00008e0605 */
[----:B------:R-:W-:-:S05]  /*0950*/  LEA.HI.X R21, R27, UR9, R28, 0x2, P2 ;  /* 0x000000091b157c11 */ /* 0x000fca00090f141c */
[----:B------:R-:W5:Y:S01]  /*0960*/  LDG.E R20, desc[UR6][R20.64] ;  /* 0x0000000614147981 */ /* 0x000f62000c1e1900 */
[----:B------:R-:W-:Y:S01]  /*0970*/  VIADD R4, R4, 0x4 ;  /* 0x0000000404047836 */ /* 0x000fe20000000000 */
[----:B------:R-:W-:Y:S01]  /*0980*/  UMOV UR4, URZ ;  /* 0x000000ff00047c82 */ /* 0x000fe20008000000 */
[----:B--2---:R-:W-:-:S04]  /*0990*/  IMAD R25, R25, R22, R26 ;  /* 0x0000001619197224 */ /* 0x004fc800078e021a */
[----:B---3--:R-:W-:-:S04]  /*09a0*/  IMAD R25, R8, R6, R25 ;  /* 0x0000000608197224 */ /* 0x008fc800078e0219 */
[----:B----4-:R-:W-:-:S04]  /*09b0*/  IMAD R25, R10, R2, R25 ;  /* 0x000000020a197224 */ /* 0x010fc800078e0219 */
[----:B-----5:R-:W-:-:S07]  /*09c0*/  IMAD R26, R20, R18, R25 ;  /* 0x00000012141a7224 */ /* 0x020fce00078e0219 */
.L_x_3:
[----:B------:R-:W-:Y:S05]  /*09d0*/  @!P0 BRA `(.L_x_0) ;  /* 0x0000000000d48947 */ /* 0x000fea0003800000 */
[----:B------:R-:W-:Y:S02]  /*09e0*/  ISETP.NE.U32.AND P1, PT, R24, 0x1, PT ;  /* 0x000000011800780c */ /* 0x000fe40003f25070 */
[----:B------:R-:W-:Y:S02]  /*09f0*/  LOP3.LUT R2, R14, 0x1, RZ, 0xc0, !PT ;  /* 0x000000010e027812 */ /* 0x000fe400078ec0ff */
[----:B------:R-:W-:Y:S02]  /*0a00*/  ISETP.NE.AND.EX P1, PT, RZ, RZ, PT, P1 ;  /* 0x000000ffff00720c */ /* 0x000fe40003f25310 */
[----:B------:R-:W-:-:S04]  /*0a10*/  ISETP.NE.U32.AND P0, PT, R2, 0x1, PT ;  /* 0x000000010200780c */ /* 0x000fc80003f05070 */
[----:B------:R-:W-:-:S07]  /*0a20*/  ISETP.NE.U32.AND.EX P0, PT, RZ, RZ, PT, P0 ;  /* 0x000000ffff00720c */ /* 0x000fce0003f05100 */
[----:B------:R-:W-:Y:S06]  /*0a30*/  @!P1 BRA `(.L_x_4) ;  /* 0x0000000000789947 */ /* 0x000fec0003800000 */
[----:B------:R-:W0:Y:S01]  /*0a40*/  LDCU.128 UR8, c[0x0][0x380] ;  /* 0x00007000ff0877ac */ /* 0x000e220008000c00 */
[----:B------:R-:W-:Y:S01]  /*0a50*/  IMAD R2, R14, UR4, RZ ;  /* 0x000000040e027c24 */ /* 0x000fe2000f8e02ff */
[C---:B------:R-:W-:Y:S01]  /*0a60*/  IADD3 R3, P1, PT, R4.reuse, R16, RZ ;  /* 0x0000001004037210 */ /* 0x040fe20007f3e0ff */
[----:B------:R-:W-:Y:S02]  /*0a70*/  IMAD.MOV.U32 R8, RZ, RZ, R12 ;  /* 0x000000ffff087224 */ /* 0x000fe400078e000c */
[----:B------:R-:W-:Y:S01]  /*0a80*/  IMAD.MOV.U32 R9, RZ, RZ, R13 ;  /* 0x000000ffff097224 */ /* 0x000fe200078e000d */
[----:B------:R-:W-:Y:S01]  /*0a90*/  IADD3.X R10, PT, PT, R5, UR4, RZ, P1, !PT ;  /* 0x00000004050a7c10 */ /* 0x000fe20008ffe4ff */
[C---:B------:R-:W-:Y:S02]  /*0aa0*/  VIADD R21, R4.reuse, 0x1 ;  /* 0x0000000104157836 */ /* 0x040fe40000000000 */
[C---:B------:R-:W-:Y:S02]  /*0ab0*/  IMAD R11, R4.reuse, R15, R2 ;  /* 0x0000000f040b7224 */ /* 0x040fe400078e0202 */
[----:B------:R-:W-:Y:S01]  /*0ac0*/  IMAD.WIDE.U32 R6, R4, R14, R8 ;  /* 0x0000000e04067225 */ /* 0x000fe200078e0008 */
[----:B------:R-:W-:-:S03]  /*0ad0*/  IADD3 R19, P1, PT, R21, R16, RZ ;  /* 0x0000001015137210 */ /* 0x000fc60007f3e0ff */
[----:B------:R-:W-:Y:S01]  /*0ae0*/  IMAD.WIDE.U32 R8, R21, R14, R8 ;  /* 0x0000000e15087225 */ /* 0x000fe200078e0008 */
[----:B0-----:R-:W-:-:S03]  /*0af0*/  LEA R2, P2, R3, UR8, 0x2 ;  /* 0x0000000803027c11 */ /* 0x001fc6000f8410ff */
[----:B------:R-:W-:Y:S01]  /*0b00*/  IMAD.IADD R11, R7, 0x1, R11 ;  /* 0x00000001070b7824 */ /* 0x000fe200078e020b */
[----:B------:R-:W-:Y:S01]  /*0b10*/  LEA R18, P3, R19, UR8, 0x2 ;  /* 0x0000000813127c11 */ /* 0x000fe2000f8610ff */
[----:B------:R-:W-:Y:S01]  /*0b20*/  IMAD.X R22, RZ, RZ, R5, P1 ;  /* 0x000000ffff167224 */ /* 0x000fe200008e0605 */
[----:B------:R-:W-:Y:S01]  /*0b30*/  LEA.HI.X R3, R3, UR9, R10, 0x2, P2 ;  /* 0x0000000903037c11 */ /* 0x000fe200090f140a */
[----:B------:R-:W-:Y:S01]  /*0b40*/  IMAD R7, R21, R15, R9 ;  /* 0x0000000f15077224 */ /* 0x000fe200078e0209 */
[----:B------:R-:W-:Y:S02]  /*0b50*/  LEA R20, P2, R6, UR10, 0x2 ;  /* 0x0000000a06147c11 */ /* 0x000fe4000f8410ff */
[----:B------:R-:W-:Y:S02]  /*0b60*/  LEA R10, P4, R8, UR10, 0x2 ;  /* 0x0000000a080a7c11 */ /* 0x000fe4000f8810ff */
[----:B------:R-:W-:Y:S01]  /*0b70*/  LEA.HI.X R21, R6, UR11, R11, 0x2, P2 ;  /* 0x0000000b06157c11 */ /* 0x000fe200090f140b */
[----:B------:R-:W2:Y:S01]  /*0b80*/  LDG.E R3, desc[UR6][R2.64] ;  /* 0x0000000602037981 */ /* 0x000ea2000c1e1900 */
[----:B------:R-:W-:-:S02]  /*0b90*/  LEA.HI.X R19, R19, UR9, R22, 0x2, P3 ;  /* 0x0000000913137c11 */ /* 0x000fc400098f1416 */
[----:B------:R-:W-:Y:S01]  /*0ba0*/  LEA.HI.X R11, R8, UR11, R7, 0x2, P4 ;  /* 0x0000000b080b7c11 */ /* 0x000fe2000a0f1407 */
[----:B------:R-:W2:Y:S04]  /*0bb0*/  LDG.E R20, desc[UR6][R20.64] ;  /* 0x0000000614147981 */ /* 0x000ea8000c1e1900 */
[----:B------:R-:W3:Y:S04]  /*0bc0*/  LDG.E R19, desc[UR6][R18.64] ;  /* 0x0000000612137981 */ /* 0x000ee8000c1e1900 */
[----:B------:R-:W3:Y:S01]  /*0bd0*/  LDG.E R10, desc[UR6][R10.64] ;  /* 0x000000060a0a7981 */ /* 0x000ee2000c1e1900 */
[----:B------:R-:W-:Y:S01]  /*0be0*/  VIADD R4, R4, 0x2 ;  /* 0x0000000204047836 */ /* 0x000fe20000000000 */
[----:B------:R-:W-:Y:S01]  /*0bf0*/  UMOV UR4, URZ ;  /* 0x000000ff00047c82 */ /* 0x000fe20008000000 */
[----:B--2---:R-:W-:-:S04]  /*0c00*/  IMAD R26, R3, R20, R26 ;  /* 0x00000014031a7224 */ /* 0x004fc800078e021a */
[----:B---3--:R-:W-:-:S07]  /*0c10*/  IMAD R26, R19, R10, R26 ;  /* 0x0000000a131a7224 */ /* 0x008fce00078e021a */
.L_x_4:
[----:B------:R-:W-:Y:S05]  /*0c20*/  @P0 BRA `(.L_x_0) ;  /* 0x0000000000400947 */ /* 0x000fea0003800000 */
[----:B------:R-:W0:Y:S01]  /*0c30*/  LDCU.128 UR8, c[0x0][0x380] ;  /* 0x00007000ff0877ac */ /* 0x000e220008000c00 */
[----:B------:R-:W-:Y:S01]  /*0c40*/  IMAD R2, R14, UR4, RZ ;  /* 0x000000040e027c24 */ /* 0x000fe2000f8e02ff */
[C---:B------:R-:W-:Y:S01]  /*0c50*/  IADD3 R16, P0, PT, R4.reuse, R16, RZ ;  /* 0x0000001004107210 */ /* 0x040fe20007f1e0ff */
[----:B------:R-:W-:Y:S02]  /*0c60*/  IMAD.MOV.U32 R6, RZ, RZ, R12 ;  /* 0x000000ffff067224 */ /* 0x000fe400078e000c */
[----:B------:R-:W-:Y:S01]  /*0c70*/  IMAD.MOV.U32 R7, RZ, RZ, R13 ;  /* 0x000000ffff077224 */ /* 0x000fe200078e000d */
[----:B------:R-:W-:Y:S01]  /*0c80*/  IADD3.X R3, PT, PT, R5, UR4, RZ, P0, !PT ;  /* 0x0000000405037c10 */ /* 0x000fe200087fe4ff */
[C---:B------:R-:W-:Y:S02]  /*0c90*/  IMAD R9, R4.reuse, R15, R2 ;  /* 0x0000000f04097224 */ /* 0x040fe400078e0202 */
[----:B------:R-:W-:-:S04]  /*0ca0*/  IMAD.WIDE.U32 R6, R4, R14, R6 ;  /* 0x0000000e04067225 */ /* 0x000fc800078e0006 */
[----:B------:R-:W-:Y:S01]  /*0cb0*/  IMAD.IADD R5, R7, 0x1, R9 ;  /* 0x0000000107057824 */ /* 0x000fe200078e0209 */
[----:B0-----:R-:W-:Y:S02]  /*0cc0*/  LEA R2, P1, R16, UR8, 0x2 ;  /* 0x0000000810027c11 */ /* 0x001fe4000f8210ff */
[----:B------:R-:W-:Y:S02]  /*0cd0*/  LEA R4, P0, R6, UR10, 0x2 ;  /* 0x0000000a06047c11 */ /* 0x000fe4000f8010ff */
[----:B------:R-:W-:Y:S02]  /*0ce0*/  LEA.HI.X R3, R16, UR9, R3, 0x2, P1 ;  /* 0x0000000910037c11 */ /* 0x000fe400088f1403 */
[----:B------:R-:W-:-:S04]  /*0cf0*/  LEA.HI.X R5, R6, UR11, R5, 0x2, P0 ;  /* 0x0000000b06057c11 */ /* 0x000fc800080f1405 */
[----:B------:R-:W2:Y:S04]  /*0d00*/  LDG.E R3, desc[UR6][R2.64] ;  /* 0x0000000602037981 */ /* 0x000ea8000c1e1900 */
[----:B------:R-:W2:Y:S02]  /*0d10*/  LDG.E R4, desc[UR6][R4.64] ;  /* 0x0000000604047981 */ /* 0x000ea4000c1e1900 */
[----:B--2---:R-:W-:-:S07]  /*0d20*/  IMAD R26, R3, R4, R26 ;  /* 0x00000004031a7224 */ /* 0x004fce00078e021a */
.L_x_0:
[----:B------:R-:W0:Y:S01]  /*0d30*/  LDCU.64 UR4, c[0x0][0x390] ;  /* 0x00007200ff0477ac */ /* 0x000e220008000a00 */
[----:B------:R-:W-:Y:S02]  /*0d40*/  IMAD.MOV.U32 R2, RZ, RZ, R12 ;  /* 0x000000ffff027224 */ /* 0x000fe400078e000c */
[----:B------:R-:W-:Y:S02]  /*0d50*/  IMAD.MOV.U32 R3, RZ, RZ, R13 ;  /* 0x000000ffff037224 */ /* 0x000fe400078e000d */
[----:B------:R-:W-:-:S04]  /*0d60*/  IMAD.WIDE.U32 R2, R0, R14, R2 ;  /* 0x0000000e00027225 */ /* 0x000fc800078e0002 */
[----:B------:R-:W-:Y:S01]  /*0d70*/  IMAD R15, R0, R15, R3 ;  /* 0x0000000f000f7224 */ /* 0x000fe200078e0203 */
[----:B0-----:R-:W-:-:S04]  /*0d80*/  LEA R4, P0, R2, UR4, 0x2 ;  /* 0x0000000402047c11 */ /* 0x001fc8000f8010ff */
[----:B------:R-:W-:-:S05]  /*0d90*/  LEA.HI.X R5, R2, UR5, R15, 0x2, P0 ;  /* 0x0000000502057c11 */ /* 0x000fca00080f140f */
[----:B------:R-:W-:Y:S01]  /*0da0*/  STG.E desc[UR6][R4.64], R26 ;  /* 0x0000001a04007986 */ /* 0x000fe2000c101906 */
[----:B------:R-:W-:Y:S05]  /*0db0*/  EXIT ;  /* 0x000000000000794d */ /* 0x000fea0003800000 */
.L_x_5:
[----:B------:R-:W-:-:S00]  /*0dc0*/  BRA `(.L_x_5) ;  /* 0xfffffffc00fc7947 */ /* 0x000fc0000383ffff */
[----:B------:R-:W-:-:S00]  /*0dd0*/  NOP ;  /* 0x0000000000007918 */ /* 0x000fc00000000000 */
        /* <DEDUP_REMOVED lines=10> */
.L_x_6:


//--------------------- .nv.shared.reserved.0     --------------------------
	.section	.nv.shared.reserved.0,"aw",@nobits
	.weak		__nv_reservedSMEM_offset_0_alias
	.size		__nv_reservedSMEM_offset_0_alias, 0, 64
	.other		__nv_reservedSMEM_offset_0_alias,@"STO_CUDA_RESERVED_SHARED STV_DEFAULT"
__nv_reservedSMEM_offset_0_alias:
	.zero		0
	.zero		64


//--------------------- .nv.constant0._Z9MatMatMulILm16EEvPKiS1_Pimmm --------------------------
	.section	.nv.constant0._Z9MatMatMulILm16EEvPKiS1_Pimmm,"a",@progbits
	.sectionflags	@""
	.align	4
.nv.constant0._Z9MatMatMulILm16EEvPKiS1_Pimmm:
	.zero		944


//--------------------- SYMBOLS --------------------------

	.type		.nv.reservedSmem.offset0,@object
	.size		.nv.reservedSmem.offset0,0x4
